//
// Generated by NVIDIA NVVM Compiler
//
// Compiler Build ID: CL-36424714
// Cuda compilation tools, release 13.0, V13.0.88
// Based on NVVM 20.0.0
//

.version 9.0
.target sm_100
.address_size 64

	// .globl	_Z21histogram_v100_kernelPKiPii
// _ZZ21histogram_v100_kernelPKiPiiE11shared_hist has been demoted

.visible .entry _Z21histogram_v100_kernelPKiPii(
	.param .u64 .ptr .align 1 _Z21histogram_v100_kernelPKiPii_param_0,
	.param .u64 .ptr .align 1 _Z21histogram_v100_kernelPKiPii_param_1,
	.param .u32 _Z21histogram_v100_kernelPKiPii_param_2
)
{
	.reg .pred 	%p<20>;
	.reg .b16 	%rs<7>;
	.reg .b32 	%r<168>;
	.reg .b64 	%rd<27>;
	// demoted variable
	.shared .align 4 .b8 _ZZ21histogram_v100_kernelPKiPiiE11shared_hist[8192];
	ld.param.u64 	%rd7, [_Z21histogram_v100_kernelPKiPii_param_0];
	ld.param.u64 	%rd8, [_Z21histogram_v100_kernelPKiPii_param_1];
	ld.param.u32 	%r67, [_Z21histogram_v100_kernelPKiPii_param_2];
	cvta.to.global.u64 	%rd1, %rd7;
	cvta.to.global.u64 	%rd2, %rd8;
	mov.u32 	%r68, %ctaid.x;
	mov.u32 	%r1, %ntid.x;
	mov.u32 	%r167, %tid.x;
	mad.lo.s32 	%r158, %r68, %r1, %r167;
	mov.u32 	%r69, %nctaid.x;
	mul.lo.s32 	%r4, %r1, %r69;
	add.s32 	%r70, %r167, %r1;
	cvt.u16.u32 	%rs3, %r70;
	sub.s16 	%rs4, 2047, %rs3;
	cvt.u16.u32 	%rs5, %r1;
	div.u16 	%rs1, %rs4, %rs5;
	and.b16  	%rs2, %rs1, 3;
	xor.b16  	%rs6, %rs2, 2;
	cvt.u32.u16 	%r5, %rs6;
	setp.eq.s16 	%p1, %rs2, 2;
	mov.u32 	%r155, %r167;
	@%p1 bra 	$L__BB0_3;
	shl.b32 	%r71, %r167, 2;
	mov.u32 	%r72, _ZZ21histogram_v100_kernelPKiPiiE11shared_hist;
	add.s32 	%r152, %r72, %r71;
	shl.b32 	%r7, %r1, 2;
	neg.s32 	%r151, %r5;
	mad.lo.s32 	%r155, %r1, %r5, %r167;
$L__BB0_2:
	.pragma "nounroll";
	mov.b32 	%r73, 0;
	st.shared.u32 	[%r152], %r73;
	add.s32 	%r152, %r152, %r7;
	add.s32 	%r151, %r151, 1;
	setp.ne.s32 	%p2, %r151, 0;
	@%p2 bra 	$L__BB0_2;
$L__BB0_3:
	setp.lt.u16 	%p3, %rs1, 2;
	@%p3 bra 	$L__BB0_6;
	shl.b32 	%r15, %r1, 2;
	shl.b32 	%r74, %r155, 2;
	mov.u32 	%r75, _ZZ21histogram_v100_kernelPKiPiiE11shared_hist;
	add.s32 	%r154, %r75, %r74;
	shl.b32 	%r17, %r1, 4;
	shl.b32 	%r18, %r1, 3;
	mul.lo.s32 	%r19, %r1, 12;
$L__BB0_5:
	mov.b32 	%r76, 0;
	st.shared.u32 	[%r154], %r76;
	add.s32 	%r77, %r154, %r15;
	st.shared.u32 	[%r77], %r76;
	add.s32 	%r78, %r154, %r18;
	st.shared.u32 	[%r78], %r76;
	add.s32 	%r79, %r154, %r19;
	st.shared.u32 	[%r79], %r76;
	add.s32 	%r155, %r155, %r15;
	add.s32 	%r154, %r154, %r17;
	setp.lt.u32 	%p4, %r155, 2048;
	@%p4 bra 	$L__BB0_5;
$L__BB0_6:
	bar.sync 	0;
	setp.ge.s32 	%p5, %r158, %r67;
	@%p5 bra 	$L__BB0_13;
	add.s32 	%r80, %r158, %r4;
	max.s32 	%r81, %r67, %r80;
	setp.lt.s32 	%p6, %r80, %r67;
	selp.u32 	%r82, 1, 0, %p6;
	add.s32 	%r83, %r80, %r82;
	sub.s32 	%r84, %r81, %r83;
	div.u32 	%r85, %r84, %r4;
	add.s32 	%r24, %r85, %r82;
	and.b32  	%r86, %r24, 3;
	setp.eq.s32 	%p7, %r86, 3;
	@%p7 bra 	$L__BB0_10;
	add.s32 	%r87, %r24, 1;
	and.b32  	%r88, %r87, 3;
	neg.s32 	%r156, %r88;
$L__BB0_9:
	.pragma "nounroll";
	mul.wide.s32 	%rd9, %r158, 4;
	add.s64 	%rd10, %rd1, %rd9;
	ld.global.u32 	%r89, [%rd10];
	shr.s32 	%r90, %r89, 31;
	shr.u32 	%r91, %r90, 21;
	add.s32 	%r92, %r89, %r91;
	and.b32  	%r93, %r92, 1073739776;
	sub.s32 	%r94, %r89, %r93;
	shl.b32 	%r95, %r94, 2;
	mov.u32 	%r96, _ZZ21histogram_v100_kernelPKiPiiE11shared_hist;
	add.s32 	%r97, %r96, %r95;
	atom.shared.add.u32 	%r98, [%r97], 1;
	add.s32 	%r158, %r158, %r4;
	add.s32 	%r156, %r156, 1;
	setp.ne.s32 	%p8, %r156, 0;
	@%p8 bra 	$L__BB0_9;
$L__BB0_10:
	setp.lt.u32 	%p9, %r24, 3;
	@%p9 bra 	$L__BB0_13;
	mov.u32 	%r106, _ZZ21histogram_v100_kernelPKiPiiE11shared_hist;
	mul.wide.s32 	%rd13, %r4, 4;
	shl.b32 	%r136, %r4, 2;
$L__BB0_12:
	mul.wide.s32 	%rd11, %r158, 4;
	add.s64 	%rd12, %rd1, %rd11;
	ld.global.u32 	%r99, [%rd12];
	shr.s32 	%r100, %r99, 31;
	shr.u32 	%r101, %r100, 21;
	add.s32 	%r102, %r99, %r101;
	and.b32  	%r103, %r102, 1073739776;
	sub.s32 	%r104, %r99, %r103;
	shl.b32 	%r105, %r104, 2;
	add.s32 	%r107, %r106, %r105;
	atom.shared.add.u32 	%r108, [%r107], 1;
	add.s64 	%rd14, %rd12, %rd13;
	ld.global.u32 	%r109, [%rd14];
	shr.s32 	%r110, %r109, 31;
	shr.u32 	%r111, %r110, 21;
	add.s32 	%r112, %r109, %r111;
	and.b32  	%r113, %r112, 1073739776;
	sub.s32 	%r114, %r109, %r113;
	shl.b32 	%r115, %r114, 2;
	add.s32 	%r116, %r106, %r115;
	atom.shared.add.u32 	%r117, [%r116], 1;
	add.s64 	%rd15, %rd14, %rd13;
	ld.global.u32 	%r118, [%rd15];
	shr.s32 	%r119, %r118, 31;
	shr.u32 	%r120, %r119, 21;
	add.s32 	%r121, %r118, %r120;
	and.b32  	%r122, %r121, 1073739776;
	sub.s32 	%r123, %r118, %r122;
	shl.b32 	%r124, %r123, 2;
	add.s32 	%r125, %r106, %r124;
	atom.shared.add.u32 	%r126, [%r125], 1;
	add.s64 	%rd16, %rd15, %rd13;
	ld.global.u32 	%r127, [%rd16];
	shr.s32 	%r128, %r127, 31;
	shr.u32 	%r129, %r128, 21;
	add.s32 	%r130, %r127, %r129;
	and.b32  	%r131, %r130, 1073739776;
	sub.s32 	%r132, %r127, %r131;
	shl.b32 	%r133, %r132, 2;
	add.s32 	%r134, %r106, %r133;
	atom.shared.add.u32 	%r135, [%r134], 1;
	add.s32 	%r158, %r136, %r158;
	setp.lt.s32 	%p10, %r158, %r67;
	@%p10 bra 	$L__BB0_12;
$L__BB0_13:
	setp.eq.s16 	%p11, %rs2, 2;
	bar.sync 	0;
	@%p11 bra 	$L__BB0_18;
	mul.wide.u32 	%rd17, %r167, 4;
	add.s64 	%rd26, %rd2, %rd17;
	mul.wide.u32 	%rd4, %r1, 4;
	shl.b32 	%r137, %r167, 2;
	mov.u32 	%r138, _ZZ21histogram_v100_kernelPKiPiiE11shared_hist;
	add.s32 	%r161, %r138, %r137;
	shl.b32 	%r34, %r1, 2;
	neg.s32 	%r160, %r5;
	mad.lo.s32 	%r167, %r1, %r5, %r167;
$L__BB0_15:
	.pragma "nounroll";
	ld.shared.u32 	%r39, [%r161];
	setp.lt.s32 	%p12, %r39, 1;
	@%p12 bra 	$L__BB0_17;
	atom.global.add.u32 	%r139, [%rd26], %r39;
$L__BB0_17:
	add.s64 	%rd26, %rd26, %rd4;
	add.s32 	%r161, %r161, %r34;
	add.s32 	%r160, %r160, 1;
	setp.ne.s32 	%p13, %r160, 0;
	@%p13 bra 	$L__BB0_15;
$L__BB0_18:
	setp.lt.u16 	%p14, %rs1, 2;
	@%p14 bra 	$L__BB0_29;
	shl.b32 	%r140, %r1, 1;
	add.s32 	%r166, %r167, %r140;
	shl.b32 	%r44, %r1, 2;
	mad.lo.s32 	%r165, %r1, 3, %r167;
	add.s32 	%r164, %r1, %r167;
	shl.b32 	%r141, %r167, 2;
	mov.u32 	%r142, _ZZ21histogram_v100_kernelPKiPiiE11shared_hist;
	add.s32 	%r163, %r142, %r141;
	shl.b32 	%r48, %r1, 4;
	shl.b32 	%r49, %r1, 3;
	mul.lo.s32 	%r50, %r1, 12;
$L__BB0_20:
	ld.shared.u32 	%r56, [%r163];
	setp.lt.s32 	%p15, %r56, 1;
	@%p15 bra 	$L__BB0_22;
	mul.wide.u32 	%rd18, %r167, 4;
	add.s64 	%rd19, %rd2, %rd18;
	atom.global.add.u32 	%r143, [%rd19], %r56;
$L__BB0_22:
	add.s32 	%r144, %r163, %r44;
	ld.shared.u32 	%r57, [%r144];
	setp.lt.s32 	%p16, %r57, 1;
	@%p16 bra 	$L__BB0_24;
	mul.wide.u32 	%rd20, %r164, 4;
	add.s64 	%rd21, %rd2, %rd20;
	atom.global.add.u32 	%r145, [%rd21], %r57;
$L__BB0_24:
	add.s32 	%r58, %r167, %r1;
	add.s32 	%r146, %r163, %r49;
	ld.shared.u32 	%r59, [%r146];
	setp.lt.s32 	%p17, %r59, 1;
	@%p17 bra 	$L__BB0_26;
	mul.wide.u32 	%rd22, %r166, 4;
	add.s64 	%rd23, %rd2, %rd22;
	atom.global.add.u32 	%r147, [%rd23], %r59;
$L__BB0_26:
	add.s32 	%r60, %r58, %r1;
	add.s32 	%r148, %r163, %r50;
	ld.shared.u32 	%r61, [%r148];
	setp.lt.s32 	%p18, %r61, 1;
	@%p18 bra 	$L__BB0_28;
	mul.wide.u32 	%rd24, %r165, 4;
	add.s64 	%rd25, %rd2, %rd24;
	atom.global.add.u32 	%r149, [%rd25], %r61;
$L__BB0_28:
	add.s32 	%r150, %r60, %r1;
	add.s32 	%r167, %r150, %r1;
	add.s32 	%r166, %r166, %r44;
	add.s32 	%r165, %r165, %r44;
	add.s32 	%r164, %r164, %r44;
	add.s32 	%r163, %r163, %r48;
	setp.lt.u32 	%p19, %r167, 2048;
	@%p19 bra 	$L__BB0_20;
$L__BB0_29:
	ret;

}


// ===== COMPILED SASS (sm_100) =====

	.target	sm_100

	.elftype	@"ET_EXEC"


//--------------------- .note.nv.tkinfo           --------------------------
	.section	.note.nv.tkinfo,"",@"SHT_NOTE"
	.sectionflags	@"SHF_NOTE_NV_TKINFO"
	.tkinfo
        /*0018*/ 	.word	0x00000002
        /*0030*/ 	.string	""
        /*0030*/ 	.string	"ptxas"
        /*0030*/ 	.string	"Cuda compilation tools, release 13.0, V13.0.88"
        /*0030*/ 	.string	"Build cuda_13.0.r13.0/compiler.36424714_0"
        /*0030*/ 	.string	"-arch sm_100 -m 64 "



//--------------------- .note.nv.cuinfo           --------------------------
	.section	.note.nv.cuinfo,"",@"SHT_NOTE"
	.sectionflags	@"SHF_NOTE_NV_CUINFO"
        /*0018*/ 	.short	0x0002
        /*001a*/ 	.short	0x0064
        /*001c*/ 	.short	0x0082
	.zero		2


//--------------------- .nv.info                  --------------------------
	.section	.nv.info,"",@"SHT_CUDA_INFO"
	.align	4


	//----- nvinfo : EIATTR_REGCOUNT
	.align		4
        /*0000*/ 	.byte	0x04, 0x2f
        /*0002*/ 	.short	(.L_1 - .L_0)
	.align		4
.L_0:
        /*0004*/ 	.word	index@(_Z21histogram_v100_kernelPKiPii)
        /*0008*/ 	.word	0x0000001c


	//----- nvinfo : EIATTR_FRAME_SIZE
	.align		4
.L_1:
        /*000c*/ 	.byte	0x04, 0x11
        /*000e*/ 	.short	(.L_3 - .L_2)
	.align		4
.L_2:
        /*0010*/ 	.word	index@($__internal_0_$__cuda_sm20_div_u16)
        /*0014*/ 	.word	0x00000000


	//----- nvinfo : EIATTR_FRAME_SIZE
	.align		4
.L_3:
        /*0018*/ 	.byte	0x04, 0x11
        /*001a*/ 	.short	(.L_5 - .L_4)
	.align		4
.L_4:
        /*001c*/ 	.word	index@(_Z21histogram_v100_kernelPKiPii)
        /*0020*/ 	.word	0x00000000


	//----- nvinfo : EIATTR_MIN_STACK_SIZE
	.align		4
.L_5:
        /*0024*/ 	.byte	0x04, 0x12
        /*0026*/ 	.short	(.L_7 - .L_6)
	.align		4
.L_6:
        /*0028*/ 	.word	index@(_Z21histogram_v100_kernelPKiPii)
        /*002c*/ 	.word	0x00000000
.L_7:


//--------------------- .nv.compat                --------------------------
	.section	.nv.compat,"",@"SHT_CUDA_COMPAT_INFO"
	.align	4
        /*0000*/ 	.byte	0x02, 0x09, 0x00, 0x00, 0x02, 0x02, 0x01, 0x00, 0x02, 0x05, 0x05, 0x00, 0x03, 0x07, 0x01, 0x01
        /*0010*/ 	.byte	0x02, 0x03, 0x00, 0x00, 0x02, 0x06, 0x01, 0x00, 0x04, 0x0b, 0x08, 0x00, 0x01, 0x00, 0x00, 0x00
        /*0020*/ 	.byte	0x00, 0x00, 0x00, 0x00


//--------------------- .nv.info._Z21histogram_v100_kernelPKiPii --------------------------
	.section	.nv.info._Z21histogram_v100_kernelPKiPii,"",@"SHT_CUDA_INFO"
	.sectionflags	@""
	.align	4


	//----- nvinfo : EIATTR_CUDA_API_VERSION
	.align		4
        /*0000*/ 	.byte	0x04, 0x37
        /*0002*/ 	.short	(.L_9 - .L_8)
.L_8:
        /*0004*/ 	.word	0x00000082


	//----- nvinfo : EIATTR_KPARAM_INFO
	.align		4
.L_9:
        /*0008*/ 	.byte	0x04, 0x17
        /*000a*/ 	.short	(.L_11 - .L_10)
.L_10:
        /*000c*/ 	.word	0x00000000
        /*0010*/ 	.short	0x0002
        /*0012*/ 	.short	0x0010
        /*0014*/ 	.byte	0x00, 0xf0, 0x11, 0x00


	//----- nvinfo : EIATTR_KPARAM_INFO
	.align		4
.L_11:
        /*0018*/ 	.byte	0x04, 0x17
        /*001a*/ 	.short	(.L_13 - .L_12)
.L_12:
        /*001c*/ 	.word	0x00000000
        /*0020*/ 	.short	0x0001
        /*0022*/ 	.short	0x0008
        /*0024*/ 	.byte	0x00, 0xf5, 0x21, 0x00


	//----- nvinfo : EIATTR_KPARAM_INFO
	.align		4
.L_13:
        /*0028*/ 	.byte	0x04, 0x17
        /*002a*/ 	.short	(.L_15 - .L_14)
.L_14:
        /*002c*/ 	.word	0x00000000
        /*0030*/ 	.short	0x0000
        /*0032*/ 	.short	0x0000
        /*0034*/ 	.byte	0x00, 0xf5, 0x21, 0x00


	//----- nvinfo : EIATTR_SPARSE_MMA_MASK
	.align		4
.L_15:
        /*0038*/ 	.byte	0x03, 0x50
        /*003a*/ 	.short	0x0000


	//----- nvinfo : EIATTR_MAXREG_COUNT
	.align		4
        /*003c*/ 	.byte	0x03, 0x1b
        /*003e*/ 	.short	0x00ff


	//----- nvinfo : EIATTR_NUM_BARRIERS
	.align		4
        /*0040*/ 	.byte	0x02, 0x4c
        /*0042*/ 	.byte	0x01
	.zero		1


	//----- nvinfo : EIATTR_MERCURY_ISA_VERSION
	.align		4
        /*0044*/ 	.byte	0x03, 0x5f
        /*0046*/ 	.short	0x0101


	//----- nvinfo : EIATTR_VRC_CTA_INIT_COUNT
	.align		4
        /*0048*/ 	.byte	0x02, 0x4a
	.zero		1
	.zero		1


	//----- nvinfo : EIATTR_EXIT_INSTR_OFFSETS
	.align		4
        /*004c*/ 	.byte	0x04, 0x1c
        /*004e*/ 	.short	(.L_17 - .L_16)


	//   ....[0]....
.L_16:
        /*0050*/ 	.word	0x00000af0


	//   ....[1]....
        /*0054*/ 	.word	0x00000df0


	//----- nvinfo : EIATTR_CRS_STACK_SIZE
	.align		4
.L_17:
        /*0058*/ 	.byte	0x04, 0x1e
        /*005a*/ 	.short	(.L_19 - .L_18)
.L_18:
        /*005c*/ 	.word	0x00000000


	//----- nvinfo : EIATTR_CBANK_PARAM_SIZE
	.align		4
.L_19:
        /*0060*/ 	.byte	0x03, 0x19
        /*0062*/ 	.short	0x0014


	//----- nvinfo : EIATTR_PARAM_CBANK
	.align		4
        /*0064*/ 	.byte	0x04, 0x0a
        /*0066*/ 	.short	(.L_21 - .L_20)
	.align		4
.L_20:
        /*0068*/ 	.word	index@(.nv.constant0._Z21histogram_v100_kernelPKiPii)
        /*006c*/ 	.short	0x0380
        /*006e*/ 	.short	0x0014


	//----- nvinfo : EIATTR_SW_WAR
	.align		4
.L_21:
        /*0070*/ 	.byte	0x04, 0x36
        /*0072*/ 	.short	(.L_23 - .L_22)
.L_22:
        /*0074*/ 	.word	0x00000008
.L_23:


//--------------------- .nv.callgraph             --------------------------
	.section	.nv.callgraph,"",@"SHT_CUDA_CALLGRAPH"
	.align	4
	.sectionentsize	8
	.align		4
        /*0000*/ 	.word	0x00000000
	.align		4
        /*0004*/ 	.word	0xffffffff
	.align		4
        /*0008*/ 	.word	0x00000000
	.align		4
        /*000c*/ 	.word	0xfffffffe
	.align		4
        /*0010*/ 	.word	0x00000000
	.align		4
        /*0014*/ 	.word	0xfffffffd
	.align		4
        /*0018*/ 	.word	0x00000000
	.align		4
        /*001c*/ 	.word	0xfffffffc


//--------------------- .text._Z21histogram_v100_kernelPKiPii --------------------------
	.section	.text._Z21histogram_v100_kernelPKiPii,"ax",@progbits
	.align	128
        .global         _Z21histogram_v100_kernelPKiPii
        .type           _Z21histogram_v100_kernelPKiPii,@function
        .size           _Z21histogram_v100_kernelPKiPii,(.L_x_27 - _Z21histogram_v100_kernelPKiPii)
        .other          _Z21histogram_v100_kernelPKiPii,@"STO_CUDA_ENTRY STV_DEFAULT"
_Z21histogram_v100_kernelPKiPii:
.text._Z21histogram_v100_kernelPKiPii:
[----:B------:R-:W-:Y:S01]  /*0000*/  LDC R1, c[0x0][0x37c] ;  /* 0x0000df00ff017b82 */ /* 0x000fe20000000800 */
[----:B------:R-:W0:Y:S07]  /*0010*/  S2R R0, SR_TID.X ;  /* 0x0000000000007919 */ /* 0x000e2e0000002100 */
[----:B------:R-:W1:Y:S01]  /*0020*/  LDC R3, c[0x0][0x360] ;  /* 0x0000d800ff037b82 */ /* 0x000e620000000800 */
[----:B------:R-:W2:Y:S01]  /*0030*/  LDCU UR5, c[0x0][0x370] ;  /* 0x00006e00ff0577ac */ /* 0x000ea20008000800 */
[----:B------:R-:W-:-:S06]  /*0040*/  MOV R8, 0xf0 ;  /* 0x000000f000087802 */ /* 0x000fcc0000000f00 */
[----:B------:R-:W3:Y:S01]  /*0050*/  S2UR UR4, SR_CTAID.X ;  /* 0x00000000000479c3 */ /* 0x000ee20000002500 */
[C---:B-1----:R-:W-:Y:S01]  /*0060*/  LOP3.LUT R4, R3.reuse, 0xffff, RZ, 0xc0, !PT ;  /* 0x0000ffff03047812 */ /* 0x042fe200078ec0ff */
[C---:B--2---:R-:W-:Y:S02]  /*0070*/  IMAD R9, R3.reuse, UR5, RZ ;  /* 0x0000000503097c24 */ /* 0x044fe4000f8e02ff */
[C-C-:B0-----:R-:W-:Y:S02]  /*0080*/  IMAD.IADD R2, R3.reuse, 0x1, R0.reuse ;  /* 0x0000000103027824 */ /* 0x141fe400078e0200 */
[----:B---3--:R-:W-:Y:S02]  /*0090*/  IMAD R10, R3, UR4, R0 ;  /* 0x00000004030a7c24 */ /* 0x008fe4000f8e0200 */
[----:B------:R-:W-:-:S05]  /*00a0*/  IMAD.MOV R2, RZ, RZ, -R2 ;  /* 0x000000ffff027224 */ /* 0x000fca00078e0a02 */
[----:B------:R-:W-:-:S05]  /*00b0*/  PRMT R2, R2, 0x7710, RZ ;  /* 0x0000771002027816 */ /* 0x000fca00000000ff */
[----:B------:R-:W-:-:S05]  /*00c0*/  VIADD R2, R2, 0x7ff ;  /* 0x000007ff02027836 */ /* 0x000fca0000000000 */
[----:B------:R-:W-:-:S07]  /*00d0*/  LOP3.LUT R2, R2, 0xffff, RZ, 0xc0, !PT ;  /* 0x0000ffff02027812 */ /* 0x000fce00078ec0ff */
[----:B------:R-:W-:Y:S05]  /*00e0*/  CALL.REL.NOINC `($__internal_0_$__cuda_sm20_div_u16) ;  /* 0x0000000c00447944 */ /* 0x000fea0003c00000 */
[C---:B------:R-:W-:Y:S01]  /*00f0*/  LOP3.LUT R20, R2.reuse, 0x3, RZ, 0xc0, !PT ;  /* 0x0000000302147812 */ /* 0x040fe200078ec0ff */
[----:B------:R-:W0:Y:S01]  /*0100*/  LDCU UR8, c[0x0][0x390] ;  /* 0x00007200ff0877ac */ /* 0x000e220008000800 */
[----:B------:R-:W-:Y:S01]  /*0110*/  LOP3.LUT R4, R2, 0xffff, RZ, 0xc0, !PT ;  /* 0x0000ffff02047812 */ /* 0x000fe200078ec0ff */
[----:B------:R-:W-:Y:S01]  /*0120*/  BSSY.RECONVERGENT B0, `(.L_x_0) ;  /* 0x0000011000007945 */ /* 0x000fe20003800200 */
[----:B------:R-:W-:Y:S02]  /*0130*/  ISETP.NE.AND P0, PT, R20, 0x2, PT ;  /* 0x000000021400780c */ /* 0x000fe40003f05270 */
[----:B------:R-:W-:Y:S01]  /*0140*/  ISETP.GE.U32.AND P1, PT, R4, 0x2, PT ;  /* 0x000000020400780c */ /* 0x000fe20003f26070 */
[----:B------:R-:W-:Y:S01]  /*0150*/  IMAD.MOV.U32 R4, RZ, RZ, R0 ;  /* 0x000000ffff047224 */ /* 0x000fe200078e0000 */
[----:B------:R-:W-:-:S09]  /*0160*/  LOP3.LUT R8, R20, 0x2, RZ, 0x3c, !PT ;  /* 0x0000000214087812 */ /* 0x000fd200078e3cff */
[----:B------:R-:W-:Y:S05]  /*0170*/  @!P0 BRA `(.L_x_1) ;  /* 0x00000000002c8947 */ /* 0x000fea0003800000 */
[----:B------:R-:W1:Y:S01]  /*0180*/  S2UR UR5, SR_CgaCtaId ;  /* 0x00000000000579c3 */ /* 0x000e620000008800 */
[----:B------:R-:W-:Y:S01]  /*0190*/  UMOV UR4, 0x400 ;  /* 0x0000040000047882 */ /* 0x000fe20000000000 */
[----:B------:R-:W-:Y:S02]  /*01a0*/  IMAD R4, R8, R3, R0 ;  /* 0x0000000308047224 */ /* 0x000fe400078e0200 */
[----:B------:R-:W-:Y:S01]  /*01b0*/  IMAD.MOV R5, RZ, RZ, -R8 ;  /* 0x000000ffff057224 */ /* 0x000fe200078e0a08 */
[----:B-1----:R-:W-:-:S06]  /*01c0*/  ULEA UR4, UR5, UR4, 0x18 ;  /* 0x0000000405047291 */ /* 0x002fcc000f8ec0ff */
[----:B------:R-:W-:-:S07]  /*01d0*/  LEA R6, R0, UR4, 0x2 ;  /* 0x0000000400067c11 */ /* 0x000fce000f8e10ff */
.L_x_2:
[----:B------:R-:W-:Y:S01]  /*01e0*/  VIADD R5, R5, 0x1 ;  /* 0x0000000105057836 */ /* 0x000fe20000000000 */
[----:B------:R1:W-:Y:S04]  /*01f0*/  STS [R6], RZ ;  /* 0x000000ff06007388 */ /* 0x0003e80000000800 */
[----:B------:R-:W-:Y:S01]  /*0200*/  ISETP.NE.AND P0, PT, R5, RZ, PT ;  /* 0x000000ff0500720c */ /* 0x000fe20003f05270 */
[----:B-1----:R-:W-:-:S12]  /*0210*/  IMAD R6, R3, 0x4, R6 ;  /* 0x0000000403067824 */ /* 0x002fd800078e0206 */
[----:B------:R-:W-:Y:S05]  /*0220*/  @P0 BRA `(.L_x_2) ;  /* 0xfffffffc00ec0947 */ /* 0x000fea000383ffff */
.L_x_1:
[----:B0-----:R-:W-:Y:S05]  /*0230*/  BSYNC.RECONVERGENT B0 ;  /* 0x0000000000007941 */ /* 0x001fea0003800200 */
.L_x_0:
[----:B------:R-:W-:Y:S04]  /*0240*/  BSSY.RECONVERGENT B0, `(.L_x_3) ;  /* 0x0000011000007945 */ /* 0x000fe80003800200 */
[----:B------:R-:W-:Y:S05]  /*0250*/  @!P1 BRA `(.L_x_4) ;  /* 0x00000000003c9947 */ /* 0x000fea0003800000 */
[----:B------:R-:W0:Y:S01]  /*0260*/  S2UR UR5, SR_CgaCtaId ;  /* 0x00000000000579c3 */ /* 0x000e220000008800 */
[----:B------:R-:W-:Y:S02]  /*0270*/  UMOV UR4, 0x400 ;  /* 0x0000040000047882 */ /* 0x000fe40000000000 */
[----:B0-----:R-:W-:-:S06]  /*0280*/  ULEA UR4, UR5, UR4, 0x18 ;  /* 0x0000000405047291 */ /* 0x001fcc000f8ec0ff */
[----:B------:R-:W-:-:S07]  /*0290*/  LEA R6, R4, UR4, 0x2 ;  /* 0x0000000404067c11 */ /* 0x000fce000f8e10ff */
.L_x_5:
[C-C-:B------:R-:W-:Y:S01]  /*02a0*/  IMAD R5, R3.reuse, 0x4, R6.reuse ;  /* 0x0000000403057824 */ /* 0x140fe200078e0206 */
[----:B------:R0:W-:Y:S01]  /*02b0*/  STS [R6], RZ ;  /* 0x000000ff06007388 */ /* 0x0001e20000000800 */
[C-C-:B------:R-:W-:Y:S02]  /*02c0*/  IMAD R7, R3.reuse, 0x8, R6.reuse ;  /* 0x0000000803077824 */ /* 0x140fe400078e0206 */
[C---:B------:R-:W-:Y:S01]  /*02d0*/  IMAD R11, R3.reuse, 0xc, R6 ;  /* 0x0000000c030b7824 */ /* 0x040fe200078e0206 */
[----:B------:R1:W-:Y:S01]  /*02e0*/  STS [R5], RZ ;  /* 0x000000ff05007388 */ /* 0x0003e20000000800 */
[----:B------:R-:W-:-:S03]  /*02f0*/  IMAD R4, R3, 0x4, R4 ;  /* 0x0000000403047824 */ /* 0x000fc600078e0204 */
[----:B------:R1:W-:Y:S01]  /*0300*/  STS [R7], RZ ;  /* 0x000000ff07007388 */ /* 0x0003e20000000800 */
[----:B0-----:R-:W-:Y:S02]  /*0310*/  LEA R6, R3, R6, 0x4 ;  /* 0x0000000603067211 */ /* 0x001fe400078e20ff */
[----:B------:R-:W-:Y:S01]  /*0320*/  ISETP.GE.U32.AND P0, PT, R4, 0x800, PT ;  /* 0x000008000400780c */ /* 0x000fe20003f06070 */
[----:B------:R1:W-:-:S12]  /*0330*/  STS [R11], RZ ;  /* 0x000000ff0b007388 */ /* 0x0003d80000000800 */
[----:B-1----:R-:W-:Y:S05]  /*0340*/  @!P0 BRA `(.L_x_5) ;  /* 0xfffffffc00d48947 */ /* 0x002fea000383ffff */
.L_x_4:
[----:B------:R-:W-:Y:S05]  /*0350*/  BSYNC.RECONVERGENT B0 ;  /* 0x0000000000007941 */ /* 0x000fea0003800200 */
.L_x_3:
[----:B------:R-:W-:Y:S01]  /*0360*/  BAR.SYNC.DEFER_BLOCKING 0x0 ;  /* 0x0000000000007b1d */ /* 0x000fe20000010000 */
[----:B------:R-:W-:-:S05]  /*0370*/  ISETP.GE.AND P0, PT, R10, UR8, PT ;  /* 0x000000080a007c0c */ /* 0x000fca000bf06270 */
[----:B------:R-:W0:Y:S01]  /*0380*/  LDCU.64 UR6, c[0x0][0x358] ;  /* 0x00006b00ff0677ac */ /* 0x000e220008000a00 */
[----:B------:R-:W-:Y:S07]  /*0390*/  BSSY.RECONVERGENT B0, `(.L_x_6) ;  /* 0x000005b000007945 */ /* 0x000fee0003800200 */
[----:B------:R-:W-:Y:S05]  /*03a0*/  @P0 BRA `(.L_x_7) ;  /* 0x0000000400640947 */ /* 0x000fea0003800000 */
[----:B------:R-:W1:Y:S01]  /*03b0*/  I2F.U32.RP R12, R9 ;  /* 0x00000009000c7306 */ /* 0x000e620000209000 */
[C---:B------:R-:W-:Y:S01]  /*03c0*/  IMAD.IADD R6, R9.reuse, 0x1, R10 ;  /* 0x0000000109067824 */ /* 0x040fe200078e020a */
[----:B------:R-:W-:Y:S01]  /*03d0*/  ISETP.NE.U32.AND P2, PT, R9, RZ, PT ;  /* 0x000000ff0900720c */ /* 0x000fe20003f45070 */
[----:B------:R-:W-:Y:S01]  /*03e0*/  IMAD.MOV R13, RZ, RZ, -R9 ;  /* 0x000000ffff0d7224 */ /* 0x000fe200078e0a09 */
[----:B------:R-:W-:Y:S02]  /*03f0*/  BSSY.RECONVERGENT B1, `(.L_x_8) ;  /* 0x000002c000017945 */ /* 0x000fe40003800200 */
[C---:B------:R-:W-:Y:S02]  /*0400*/  ISETP.GE.AND P0, PT, R6.reuse, UR8, PT ;  /* 0x0000000806007c0c */ /* 0x040fe4000bf06270 */
[----:B------:R-:W-:Y:S02]  /*0410*/  VIMNMX R7, PT, PT, R6, UR8, !PT ;  /* 0x0000000806077c48 */ /* 0x000fe4000ffe0100 */
[----:B------:R-:W-:-:S04]  /*0420*/  SEL R11, RZ, 0x1, P0 ;  /* 0x00000001ff0b7807 */ /* 0x000fc80000000000 */
[----:B------:R-:W-:Y:S01]  /*0430*/  IADD3 R6, PT, PT, R7, -R6, -R11 ;  /* 0x8000000607067210 */ /* 0x000fe20007ffe80b */
[----:B-1----:R-:W1:Y:S02]  /*0440*/  MUFU.RCP R12, R12 ;  /* 0x0000000c000c7308 */ /* 0x002e640000001000 */
[----:B-1----:R-:W-:-:S06]  /*0450*/  VIADD R4, R12, 0xffffffe ;  /* 0x0ffffffe0c047836 */ /* 0x002fcc0000000000 */
[----:B------:R1:W2:Y:S02]  /*0460*/  F2I.FTZ.U32.TRUNC.NTZ R5, R4 ;  /* 0x0000000400057305 */ /* 0x0002a4000021f000 */
[----:B-1----:R-:W-:Y:S02]  /*0470*/  IMAD.MOV.U32 R4, RZ, RZ, RZ ;  /* 0x000000ffff047224 */ /* 0x002fe400078e00ff */
[----:B--2---:R-:W-:-:S04]  /*0480*/  IMAD R13, R13, R5, RZ ;  /* 0x000000050d0d7224 */ /* 0x004fc800078e02ff */
[----:B------:R-:W-:-:S06]  /*0490*/  IMAD.HI.U32 R5, R5, R13, R4 ;  /* 0x0000000d05057227 */ /* 0x000fcc00078e0004 */
[----:B------:R-:W-:-:S04]  /*04a0*/  IMAD.HI.U32 R4, R5, R6, RZ ;  /* 0x0000000605047227 */ /* 0x000fc800078e00ff */
[----:B------:R-:W-:-:S04]  /*04b0*/  IMAD.MOV R5, RZ, RZ, -R4 ;  /* 0x000000ffff057224 */ /* 0x000fc800078e0a04 */
[----:B------:R-:W-:-:S05]  /*04c0*/  IMAD R6, R9, R5, R6 ;  /* 0x0000000509067224 */ /* 0x000fca00078e0206 */
[----:B------:R-:W-:-:S13]  /*04d0*/  ISETP.GE.U32.AND P0, PT, R6, R9, PT ;  /* 0x000000090600720c */ /* 0x000fda0003f06070 */
[----:B------:R-:W-:Y:S02]  /*04e0*/  @P0 IMAD.IADD R6, R6, 0x1, -R9 ;  /* 0x0000000106060824 */ /* 0x000fe400078e0a09 */
[----:B------:R-:W-:-:S03]  /*04f0*/  @P0 VIADD R4, R4, 0x1 ;  /* 0x0000000104040836 */ /* 0x000fc60000000000 */
[----:B------:R-:W-:-:S13]  /*0500*/  ISETP.GE.U32.AND P1, PT, R6, R9, PT ;  /* 0x000000090600720c */ /* 0x000fda0003f26070 */
[----:B------:R-:W-:Y:S01]  /*0510*/  @P1 VIADD R4, R4, 0x1 ;  /* 0x0000000104041836 */ /* 0x000fe20000000000 */
[----:B------:R-:W-:-:S04]  /*0520*/  @!P2 LOP3.LUT R4, RZ, R9, RZ, 0x33, !PT ;  /* 0x00000009ff04a212 */ /* 0x000fc800078e33ff */
[----:B------:R-:W-:-:S04]  /*0530*/  IADD3 R6, PT, PT, R11, R4, RZ ;  /* 0x000000040b067210 */ /* 0x000fc80007ffe0ff */
[C---:B------:R-:W-:Y:S02]  /*0540*/  LOP3.LUT R4, R6.reuse, 0x3, RZ, 0xc0, !PT ;  /* 0x0000000306047812 */ /* 0x040fe400078ec0ff */
[----:B------:R-:W-:Y:S02]  /*0550*/  ISETP.GE.U32.AND P1, PT, R6, 0x3, PT ;  /* 0x000000030600780c */ /* 0x000fe40003f26070 */
[----:B------:R-:W-:-:S13]  /*0560*/  ISETP.NE.AND P0, PT, R4, 0x3, PT ;  /* 0x000000030400780c */ /* 0x000fda0003f05270 */
[----:B------:R-:W-:Y:S05]  /*0570*/  @!P0 BRA `(.L_x_9) ;  /* 0x00000000004c8947 */ /* 0x000fea0003800000 */
[----:B------:R-:W1:Y:S01]  /*0580*/  S2R R12, SR_CgaCtaId ;  /* 0x00000000000c7919 */ /* 0x000e620000008800 */
[----:B------:R-:W2:Y:S01]  /*0590*/  LDC.64 R4, c[0x0][0x380] ;  /* 0x0000e000ff047b82 */ /* 0x000ea20000000a00 */
[----:B------:R-:W-:Y:S01]  /*05a0*/  VIADD R6, R6, 0x1 ;  /* 0x0000000106067836 */ /* 0x000fe20000000000 */
[----:B------:R-:W-:-:S04]  /*05b0*/  MOV R7, 0x400 ;  /* 0x0000040000077802 */ /* 0x000fc80000000f00 */
[----:B------:R-:W-:-:S05]  /*05c0*/  LOP3.LUT R6, R6, 0x3, RZ, 0xc0, !PT ;  /* 0x0000000306067812 */ /* 0x000fca00078ec0ff */
[----:B------:R-:W-:Y:S01]  /*05d0*/  IMAD.MOV R11, RZ, RZ, -R6 ;  /* 0x000000ffff0b7224 */ /* 0x000fe200078e0a06 */
[----:B-1----:R-:W-:-:S07]  /*05e0*/  LEA R12, R12, R7, 0x18 ;  /* 0x000000070c0c7211 */ /* 0x002fce00078ec0ff */
.L_x_10:
[----:B--2---:R-:W-:-:S06]  /*05f0*/  IMAD.WIDE R6, R10, 0x4, R4 ;  /* 0x000000040a067825 */ /* 0x004fcc00078e0204 */
[----:B0-----:R-:W2:Y:S01]  /*0600*/  LDG.E R6, desc[UR6][R6.64] ;  /* 0x0000000606067981 */ /* 0x001ea2000c1e1900 */
[----:B------:R-:W-:Y:S02]  /*0610*/  VIADD R11, R11, 0x1 ;  /* 0x000000010b0b7836 */ /* 0x000fe40000000000 */
[----:B------:R-:W-:-:S03]  /*0620*/  IMAD.IADD R10, R9, 0x1, R10 ;  /* 0x00000001090a7824 */ /* 0x000fc600078e020a */
[----:B------:R-:W-:Y:S02]  /*0630*/  ISETP.NE.AND P0, PT, R11, RZ, PT ;  /* 0x000000ff0b00720c */ /* 0x000fe40003f05270 */
[----:B-12---:R-:W-:-:S04]  /*0640*/  SHF.R.S32.HI R13, RZ, 0x1f, R6 ;  /* 0x0000001fff0d7819 */ /* 0x006fc80000011406 */
[----:B------:R-:W-:-:S04]  /*0650*/  LEA.HI R13, R13, R6, RZ, 0xb ;  /* 0x000000060d0d7211 */ /* 0x000fc800078f58ff */
[----:B------:R-:W-:-:S05]  /*0660*/  LOP3.LUT R13, R13, 0x3ffff800, RZ, 0xc0, !PT ;  /* 0x3ffff8000d0d7812 */ /* 0x000fca00078ec0ff */
[----:B------:R-:W-:-:S04]  /*0670*/  IMAD.IADD R13, R6, 0x1, -R13 ;  /* 0x00000001060d7824 */ /* 0x000fc800078e0a0d */
[----:B------:R-:W-:-:S05]  /*0680*/  IMAD R13, R13, 0x4, R12 ;  /* 0x000000040d0d7824 */ /* 0x000fca00078e020c */
[----:B------:R1:W-:Y:S01]  /*0690*/  ATOMS.POPC.INC.32 RZ, [R13+URZ] ;  /* 0x000000000dff7f8c */ /* 0x0003e2000d8000ff */
[----:B------:R-:W-:Y:S05]  /*06a0*/  @P0 BRA `(.L_x_10) ;  /* 0xfffffffc00d00947 */ /* 0x000fea000383ffff */
.L_x_9:
[----:B0-----:R-:W-:Y:S05]  /*06b0*/  BSYNC.RECONVERGENT B1 ;  /* 0x0000000000017941 */ /* 0x001fea0003800200 */
.L_x_8:
[----:B------:R-:W-:Y:S05]  /*06c0*/  @!P1 BRA `(.L_x_7) ;  /* 0x00000000009c9947 */ /* 0x000fea0003800000 */
[----:B------:R-:W0:Y:S01]  /*06d0*/  S2R R6, SR_CgaCtaId ;  /* 0x0000000000067919 */ /* 0x000e220000008800 */
[----:B------:R-:W2:Y:S01]  /*06e0*/  LDC.64 R4, c[0x0][0x380] ;  /* 0x0000e000ff047b82 */ /* 0x000ea20000000a00 */
[----:B------:R-:W-:-:S04]  /*06f0*/  MOV R11, 0x400 ;  /* 0x00000400000b7802 */ /* 0x000fc80000000f00 */
[----:B0-----:R-:W-:-:S07]  /*0700*/  LEA R11, R6, R11, 0x18 ;  /* 0x0000000b060b7211 */ /* 0x001fce00078ec0ff */
.L_x_11:
[----:B--2---:R-:W-:-:S05]  /*0710*/  IMAD.WIDE R18, R10, 0x4, R4 ;  /* 0x000000040a127825 */ /* 0x004fca00078e0204 */
[----:B---3--:R-:W2:Y:S01]  /*0720*/  LDG.E R14, desc[UR6][R18.64] ;  /* 0x00000006120e7981 */ /* 0x008ea2000c1e1900 */
[----:B------:R-:W-:-:S05]  /*0730*/  IMAD.WIDE R16, R9, 0x4, R18 ;  /* 0x0000000409107825 */ /* 0x000fca00078e0212 */
[----:B------:R-:W3:Y:S01]  /*0740*/  LDG.E R15, desc[UR6][R16.64] ;  /* 0x00000006100f7981 */ /* 0x000ee2000c1e1900 */
[----:B-1----:R-:W-:-:S04]  /*0750*/  IMAD.WIDE R12, R9, 0x4, R16 ;  /* 0x00000004090c7825 */ /* 0x002fc800078e0210 */
[C---:B------:R-:W-:Y:S02]  /*0760*/  IMAD.WIDE R6, R9.reuse, 0x4, R12 ;  /* 0x0000000409067825 */ /* 0x040fe400078e020c */
[----:B------:R-:W4:Y:S04]  /*0770*/  LDG.E R12, desc[UR6][R12.64] ;  /* 0x000000060c0c7981 */ /* 0x000f28000c1e1900 */
[----:B------:R-:W5:Y:S01]  /*0780*/  LDG.E R6, desc[UR6][R6.64] ;  /* 0x0000000606067981 */ /* 0x000f62000c1e1900 */
[----:B------:R-:W-:-:S05]  /*0790*/  IMAD R10, R9, 0x4, R10 ;  /* 0x00000004090a7824 */ /* 0x000fca00078e020a */
[----:B------:R-:W-:Y:S02]  /*07a0*/  ISETP.GE.AND P0, PT, R10, UR8, PT ;  /* 0x000000080a007c0c */ /* 0x000fe4000bf06270 */
[----:B--2---:R-:W-:Y:S02]  /*07b0*/  SHF.R.S32.HI R21, RZ, 0x1f, R14 ;  /* 0x0000001fff157819 */ /* 0x004fe4000001140e */
[----:B---3--:R-:W-:Y:S02]  /*07c0*/  SHF.R.S32.HI R22, RZ, 0x1f, R15 ;  /* 0x0000001fff167819 */ /* 0x008fe4000001140f */
[----:B------:R-:W-:Y:S02]  /*07d0*/  LEA.HI R21, R21, R14, RZ, 0xb ;  /* 0x0000000e15157211 */ /* 0x000fe400078f58ff */
[----:B------:R-:W-:Y:S02]  /*07e0*/  LEA.HI R22, R22, R15, RZ, 0xb ;  /* 0x0000000f16167211 */ /* 0x000fe400078f58ff */
[----:B----4-:R-:W-:-:S02]  /*07f0*/  SHF.R.S32.HI R23, RZ, 0x1f, R12 ;  /* 0x0000001fff177819 */ /* 0x010fc4000001140c */
[----:B-----5:R-:W-:Y:S02]  /*0800*/  SHF.R.S32.HI R25, RZ, 0x1f, R6 ;  /* 0x0000001fff197819 */ /* 0x020fe40000011406 */
[----:B------:R-:W-:Y:S02]  /*0810*/  LEA.HI R23, R23, R12, RZ, 0xb ;  /* 0x0000000c17177211 */ /* 0x000fe400078f58ff */
[----:B------:R-:W-:Y:S02]  /*0820*/  LEA.HI R25, R25, R6, RZ, 0xb ;  /* 0x0000000619197211 */ /* 0x000fe400078f58ff */
[----:B------:R-:W-:Y:S02]  /*0830*/  LOP3.LUT R21, R21, 0x3ffff800, RZ, 0xc0, !PT ;  /* 0x3ffff80015157812 */ /* 0x000fe400078ec0ff */
[----:B------:R-:W-:Y:S02]  /*0840*/  LOP3.LUT R22, R22, 0x3ffff800, RZ, 0xc0, !PT ;  /* 0x3ffff80016167812 */ /* 0x000fe400078ec0ff */
[----:B------:R-:W-:-:S02]  /*0850*/  LOP3.LUT R23, R23, 0x3ffff800, RZ, 0xc0, !PT ;  /* 0x3ffff80017177812 */ /* 0x000fc400078ec0ff */
[----:B------:R-:W-:Y:S01]  /*0860*/  LOP3.LUT R25, R25, 0x3ffff800, RZ, 0xc0, !PT ;  /* 0x3ffff80019197812 */ /* 0x000fe200078ec0ff */
[----:B------:R-:W-:Y:S01]  /*0870*/  IMAD.IADD R14, R14, 0x1, -R21 ;  /* 0x000000010e0e7824 */ /* 0x000fe200078e0a15 */
[----:B------:R-:W-:Y:S01]  /*0880*/  IADD3 R12, PT, PT, R12, -R23, RZ ;  /* 0x800000170c0c7210 */ /* 0x000fe20007ffe0ff */
[----:B------:R-:W-:Y:S02]  /*0890*/  IMAD.IADD R22, R15, 0x1, -R22 ;  /* 0x000000010f167824 */ /* 0x000fe400078e0a16 */
[----:B------:R-:W-:Y:S02]  /*08a0*/  IMAD.IADD R6, R6, 0x1, -R25 ;  /* 0x0000000106067824 */ /* 0x000fe400078e0a19 */
[--C-:B------:R-:W-:Y:S02]  /*08b0*/  IMAD R14, R14, 0x4, R11.reuse ;  /* 0x000000040e0e7824 */ /* 0x100fe400078e020b */
[--C-:B------:R-:W-:Y:S02]  /*08c0*/  IMAD R22, R22, 0x4, R11.reuse ;  /* 0x0000000416167824 */ /* 0x100fe400078e020b */
[--C-:B------:R-:W-:Y:S01]  /*08d0*/  IMAD R12, R12, 0x4, R11.reuse ;  /* 0x000000040c0c7824 */ /* 0x100fe200078e020b */
[----:B------:R3:W-:Y:S01]  /*08e0*/  ATOMS.POPC.INC.32 RZ, [R14+URZ] ;  /* 0x000000000eff7f8c */ /* 0x0007e2000d8000ff */
[----:B------:R-:W-:-:S03]  /*08f0*/  IMAD R6, R6, 0x4, R11 ;  /* 0x0000000406067824 */ /* 0x000fc600078e020b */
[----:B------:R3:W-:Y:S04]  /*0900*/  ATOMS.POPC.INC.32 RZ, [R22+URZ] ;  /* 0x0000000016ff7f8c */ /* 0x0007e8000d8000ff */
[----:B------:R3:W-:Y:S04]  /*0910*/  ATOMS.POPC.INC.32 RZ, [R12+URZ] ;  /* 0x000000000cff7f8c */ /* 0x0007e8000d8000ff */
[----:B------:R3:W-:Y:S01]  /*0920*/  ATOMS.POPC.INC.32 RZ, [R6+URZ] ;  /* 0x0000000006ff7f8c */ /* 0x0007e2000d8000ff */
[----:B------:R-:W-:Y:S05]  /*0930*/  @!P0 BRA `(.L_x_11) ;  /* 0xfffffffc00748947 */ /* 0x000fea000383ffff */
.L_x_7:
[----:B0-----:R-:W-:Y:S05]  /*0940*/  BSYNC.RECONVERGENT B0 ;  /* 0x0000000000007941 */ /* 0x001fea0003800200 */
.L_x_6:
[----:B------:R-:W-:Y:S01]  /*0950*/  BAR.SYNC.DEFER_BLOCKING 0x0 ;  /* 0x0000000000007b1d */ /* 0x000fe20000010000 */
[----:B------:R-:W-:-:S05]  /*0960*/  ISETP.NE.AND P0, PT, R20, 0x2, PT ;  /* 0x000000021400780c */ /* 0x000fca0003f05270 */
[----:B------:R-:W-:Y:S08]  /*0970*/  BSSY.RECONVERGENT B0, `(.L_x_12) ;  /* 0x0000015000007945 */ /* 0x000ff00003800200 */
[----:B------:R-:W-:Y:S05]  /*0980*/  @!P0 BRA `(.L_x_13) ;  /* 0x00000000004c8947 */ /* 0x000fea0003800000 */
[----:B------:R-:W0:Y:S01]  /*0990*/  S2UR UR5, SR_CgaCtaId ;  /* 0x00000000000579c3 */ /* 0x000e220000008800 */
[----:B------:R-:W-:Y:S01]  /*09a0*/  UMOV UR4, 0x400 ;  /* 0x0000040000047882 */ /* 0x000fe20000000000 */
[----:B------:R-:W-:-:S06]  /*09b0*/  IMAD.MOV R7, RZ, RZ, -R8 ;  /* 0x000000ffff077224 */ /* 0x000fcc00078e0a08 */
[----:B------:R-:W2:Y:S01]  /*09c0*/  LDC.64 R4, c[0x0][0x388] ;  /* 0x0000e200ff047b82 */ /* 0x000ea20000000a00 */
[----:B0-----:R-:W-:-:S06]  /*09d0*/  ULEA UR4, UR5, UR4, 0x18 ;  /* 0x0000000405047291 */ /* 0x001fcc000f8ec0ff */
[C---:B---3--:R-:W-:Y:S01]  /*09e0*/  LEA R6, R0.reuse, UR4, 0x2 ;  /* 0x0000000400067c11 */ /* 0x048fe2000f8e10ff */
[----:B--2---:R-:W-:-:S04]  /*09f0*/  IMAD.WIDE.U32 R4, R0, 0x4, R4 ;  /* 0x0000000400047825 */ /* 0x004fc800078e0004 */
[----:B------:R-:W-:-:S07]  /*0a00*/  IMAD R0, R8, R3, R0 ;  /* 0x0000000308007224 */ /* 0x000fce00078e0200 */
.L_x_16:
[----:B------:R-:W0:Y:S01]  /*0a10*/  LDS R9, [R6] ;  /* 0x0000000006097984 */ /* 0x000e220000000800 */
[----:B------:R-:W-:Y:S01]  /*0a20*/  IADD3 R7, PT, PT, R7, 0x1, RZ ;  /* 0x0000000107077810 */ /* 0x000fe20007ffe0ff */
[----:B------:R-:W-:Y:S03]  /*0a30*/  BSSY.RECONVERGENT B1, `(.L_x_14) ;  /* 0x0000005000017945 */ /* 0x000fe60003800200 */
[----:B------:R-:W-:Y:S02]  /*0a40*/  ISETP.NE.AND P1, PT, R7, RZ, PT ;  /* 0x000000ff0700720c */ /* 0x000fe40003f25270 */
[----:B0-----:R-:W-:-:S13]  /*0a50*/  ISETP.GE.AND P0, PT, R9, 0x1, PT ;  /* 0x000000010900780c */ /* 0x001fda0003f06270 */
[----:B------:R-:W-:Y:S05]  /*0a60*/  @!P0 BRA `(.L_x_15) ;  /* 0x0000000000048947 */ /* 0x000fea0003800000 */
[----:B------:R0:W-:Y:S02]  /*0a70*/  REDG.E.ADD.STRONG.GPU desc[UR6][R4.64], R9 ;  /* 0x000000090400798e */ /* 0x0001e4000c12e106 */
.L_x_15:
[----:B------:R-:W-:Y:S05]  /*0a80*/  BSYNC.RECONVERGENT B1 ;  /* 0x0000000000017941 */ /* 0x000fea0003800200 */
.L_x_14:
[C---:B------:R-:W-:Y:S02]  /*0a90*/  IMAD R6, R3.reuse, 0x4, R6 ;  /* 0x0000000403067824 */ /* 0x040fe400078e0206 */
[----:B0-----:R-:W-:Y:S01]  /*0aa0*/  IMAD.WIDE.U32 R4, R3, 0x4, R4 ;  /* 0x0000000403047825 */ /* 0x001fe200078e0004 */
[----:B------:R-:W-:Y:S06]  /*0ab0*/  @P1 BRA `(.L_x_16) ;  /* 0xfffffffc00d41947 */ /* 0x000fec000383ffff */
.L_x_13:
[----:B------:R-:W-:Y:S05]  /*0ac0*/  BSYNC.RECONVERGENT B0 ;  /* 0x0000000000007941 */ /* 0x000fea0003800200 */
.L_x_12:
[----:B------:R-:W-:-:S04]  /*0ad0*/  LOP3.LUT R2, R2, 0xffff, RZ, 0xc0, !PT ;  /* 0x0000ffff02027812 */ /* 0x000fc800078ec0ff */
[----:B------:R-:W-:-:S13]  /*0ae0*/  ISETP.GE.U32.AND P0, PT, R2, 0x2, PT ;  /* 0x000000020200780c */ /* 0x000fda0003f06070 */
[----:B------:R-:W-:Y:S05]  /*0af0*/  @!P0 EXIT ;  /* 0x000000000000894d */ /* 0x000fea0003800000 */
[----:B------:R-:W0:Y:S01]  /*0b00*/  S2UR UR5, SR_CgaCtaId ;  /* 0x00000000000579c3 */ /* 0x000e220000008800 */
[----:B------:R-:W-:Y:S01]  /*0b10*/  UMOV UR4, 0x400 ;  /* 0x0000040000047882 */ /* 0x000fe20000000000 */
[C-C-:B------:R-:W-:Y:S02]  /*0b20*/  IMAD R2, R3.reuse, 0x2, R0.reuse ;  /* 0x0000000203027824 */ /* 0x140fe400078e0200 */
[----:B------:R-:W-:Y:S02]  /*0b30*/  IMAD R8, R3, 0x3, R0 ;  /* 0x0000000303087824 */ /* 0x000fe400078e0200 */
[----:B------:R-:W-:Y:S02]  /*0b40*/  IMAD.IADD R9, R0, 0x1, R3 ;  /* 0x0000000100097824 */ /* 0x000fe400078e0203 */
[----:B------:R-:W2:Y:S01]  /*0b50*/  LDC.64 R4, c[0x0][0x388] ;  /* 0x0000e200ff047b82 */ /* 0x000ea20000000a00 */
[----:B0-----:R-:W-:-:S06]  /*0b60*/  ULEA UR4, UR5, UR4, 0x18 ;  /* 0x0000000405047291 */ /* 0x001fcc000f8ec0ff */
[----:B------:R-:W-:-:S07]  /*0b70*/  LEA R10, R0, UR4, 0x2 ;  /* 0x00000004000a7c11 */ /* 0x000fce000f8e10ff */
.L_x_25:
[----:B01----:R-:W0:Y:S01]  /*0b80*/  LDS R13, [R10] ;  /* 0x000000000a0d7984 */ /* 0x003e220000000800 */
[C-C-:B----4-:R-:W-:Y:S01]  /*0b90*/  IMAD R11, R3.reuse, 0xc, R10.reuse ;  /* 0x0000000c030b7824 */ /* 0x150fe200078e020a */
[----:B------:R-:W-:Y:S01]  /*0ba0*/  BSSY.RECONVERGENT B0, `(.L_x_17) ;  /* 0x000000d000007945 */ /* 0x000fe20003800200 */
[C-C-:B---3--:R-:W-:Y:S02]  /*0bb0*/  IMAD R6, R3.reuse, 0x4, R10.reuse ;  /* 0x0000000403067824 */ /* 0x148fe400078e020a */
[----:B------:R-:W-:Y:S02]  /*0bc0*/  IMAD R7, R3, 0x8, R10 ;  /* 0x0000000803077824 */ /* 0x000fe400078e020a */
[----:B------:R-:W1:Y:S04]  /*0bd0*/  LDS R11, [R11] ;  /* 0x000000000b0b7984 */ /* 0x000e680000000800 */
[----:B------:R-:W3:Y:S04]  /*0be0*/  LDS R15, [R6] ;  /* 0x00000000060f7984 */ /* 0x000ee80000000800 */
[----:B------:R-:W4:Y:S01]  /*0bf0*/  LDS R17, [R7] ;  /* 0x0000000007117984 */ /* 0x000f220000000800 */
[----:B0-----:R-:W-:-:S02]  /*0c00*/  ISETP.GE.AND P0, PT, R13, 0x1, PT ;  /* 0x000000010d00780c */ /* 0x001fc40003f06270 */
[----:B-1----:R-:W-:Y:S02]  /*0c10*/  ISETP.GE.AND P3, PT, R11, 0x1, PT ;  /* 0x000000010b00780c */ /* 0x002fe40003f66270 */
[----:B---3--:R-:W-:Y:S02]  /*0c20*/  ISETP.GE.AND P1, PT, R15, 0x1, PT ;  /* 0x000000010f00780c */ /* 0x008fe40003f26270 */
[----:B----4-:R-:W-:-:S07]  /*0c30*/  ISETP.GE.AND P2, PT, R17, 0x1, PT ;  /* 0x000000011100780c */ /* 0x010fce0003f46270 */
[----:B------:R-:W-:Y:S06]  /*0c40*/  @!P0 BRA `(.L_x_18) ;  /* 0x0000000000088947 */ /* 0x000fec0003800000 */
[----:B--2---:R-:W-:-:S05]  /*0c50*/  IMAD.WIDE.U32 R6, R0, 0x4, R4 ;  /* 0x0000000400067825 */ /* 0x004fca00078e0004 */
[----:B------:R0:W-:Y:S02]  /*0c60*/  REDG.E.ADD.STRONG.GPU desc[UR6][R6.64], R13 ;  /* 0x0000000d0600798e */ /* 0x0001e4000c12e106 */
.L_x_18:
[----:B------:R-:W-:Y:S05]  /*0c70*/  BSYNC.RECONVERGENT B0 ;  /* 0x0000000000007941 */ /* 0x000fea0003800200 */
.L_x_17:
[----:B------:R-:W-:Y:S04]  /*0c80*/  BSSY.RECONVERGENT B0, `(.L_x_19) ;  /* 0x0000004000007945 */ /* 0x000fe80003800200 */
[----:B------:R-:W-:Y:S05]  /*0c90*/  @!P1 BRA `(.L_x_20) ;  /* 0x0000000000089947 */ /* 0x000fea0003800000 */
[----:B0-2---:R-:W-:-:S05]  /*0ca0*/  IMAD.WIDE.U32 R6, R9, 0x4, R4 ;  /* 0x0000000409067825 */ /* 0x005fca00078e0004 */
[----:B------:R1:W-:Y:S02]  /*0cb0*/  REDG.E.ADD.STRONG.GPU desc[UR6][R6.64], R15 ;  /* 0x0000000f0600798e */ /* 0x0003e4000c12e106 */
.L_x_20:
[----:B------:R-:W-:Y:S05]  /*0cc0*/  BSYNC.RECONVERGENT B0 ;  /* 0x0000000000007941 */ /* 0x000fea0003800200 */
.L_x_19:
[----:B------:R-:W-:Y:S04]  /*0cd0*/  BSSY.RECONVERGENT B0, `(.L_x_21) ;  /* 0x0000004000007945 */ /* 0x000fe80003800200 */
[----:B------:R-:W-:Y:S05]  /*0ce0*/  @!P2 BRA `(.L_x_22) ;  /* 0x000000000008a947 */ /* 0x000fea0003800000 */
[----:B012---:R-:W-:-:S05]  /*0cf0*/  IMAD.WIDE.U32 R6, R2, 0x4, R4 ;  /* 0x0000000402067825 */ /* 0x007fca00078e0004 */
[----:B------:R3:W-:Y:S02]  /*0d00*/  REDG.E.ADD.STRONG.GPU desc[UR6][R6.64], R17 ;  /* 0x000000110600798e */ /* 0x0007e4000c12e106 */
.L_x_22:
[----:B------:R-:W-:Y:S05]  /*0d10*/  BSYNC.RECONVERGENT B0 ;  /* 0x0000000000007941 */ /* 0x000fea0003800200 */
.L_x_21:
[----:B------:R-:W-:Y:S01]  /*0d20*/  BSSY.RECONVERGENT B0, `(.L_x_23) ;  /* 0x0000005000007945 */ /* 0x000fe20003800200 */
[----:B------:R-:W-:-:S03]  /*0d30*/  IADD3 R0, PT, PT, R3, R0, R3 ;  /* 0x0000000003007210 */ /* 0x000fc60007ffe003 */
[----:B------:R-:W-:Y:S05]  /*0d40*/  @!P3 BRA `(.L_x_24) ;  /* 0x000000000008b947 */ /* 0x000fea0003800000 */
[----:B0123--:R-:W-:-:S05]  /*0d50*/  IMAD.WIDE.U32 R6, R8, 0x4, R4 ;  /* 0x0000000408067825 */ /* 0x00ffca00078e0004 */
[----:B------:R4:W-:Y:S02]  /*0d60*/  REDG.E.ADD.STRONG.GPU desc[UR6][R6.64], R11 ;  /* 0x0000000b0600798e */ /* 0x0009e4000c12e106 */
.L_x_24:
[----:B------:R-:W-:Y:S05]  /*0d70*/  BSYNC.RECONVERGENT B0 ;  /* 0x0000000000007941 */ /* 0x000fea0003800200 */
.L_x_23:
[C---:B------:R-:W-:Y:S01]  /*0d80*/  IADD3 R0, PT, PT, R3.reuse, R0, R3 ;  /* 0x0000000003007210 */ /* 0x040fe20007ffe003 */
[C---:B------:R-:W-:Y:S01]  /*0d90*/  IMAD R2, R3.reuse, 0x4, R2 ;  /* 0x0000000403027824 */ /* 0x040fe200078e0202 */
[C---:B------:R-:W-:Y:S01]  /*0da0*/  LEA R9, R3.reuse, R9, 0x2 ;  /* 0x0000000903097211 */ /* 0x040fe200078e10ff */
[C---:B------:R-:W-:Y:S01]  /*0db0*/  IMAD R8, R3.reuse, 0x4, R8 ;  /* 0x0000000403087824 */ /* 0x040fe200078e0208 */
[----:B------:R-:W-:Y:S01]  /*0dc0*/  ISETP.GE.U32.AND P0, PT, R0, 0x800, PT ;  /* 0x000008000000780c */ /* 0x000fe20003f06070 */
[----:B------:R-:W-:-:S12]  /*0dd0*/  IMAD R10, R3, 0x10, R10 ;  /* 0x00000010030a7824 */ /* 0x000fd800078e020a */
[----:B------:R-:W-:Y:S05]  /*0de0*/  @!P0 BRA `(.L_x_25) ;  /* 0xfffffffc00648947 */ /* 0x000fea000383ffff */
[----:B------:R-:W-:Y:S05]  /*0df0*/  EXIT ;  /* 0x000000000000794d */ /* 0x000fea0003800000 */
        .weak           $__internal_0_$__cuda_sm20_div_u16
        .type           $__internal_0_$__cuda_sm20_div_u16,@function
        .size           $__internal_0_$__cuda_sm20_div_u16,(.L_x_27 - $__internal_0_$__cuda_sm20_div_u16)
$__internal_0_$__cuda_sm20_div_u16:
[----:B------:R-:W0:Y:S01]  /*0e00*/  I2F.U16 R5, R4 ;  /* 0x0000000400057306 */ /* 0x000e220000101000 */
[----:B------:R-:W-:Y:S01]  /*0e10*/  IMAD.MOV.U32 R6, RZ, RZ, 0x4b800000 ;  /* 0x4b800000ff067424 */ /* 0x000fe200078e00ff */
[----:B------:R-:W-:Y:S02]  /*0e20*/  I2FP.F32.U32.RZ R2, R2 ;  /* 0x0000000200027245 */ /* 0x000fe4000020d000 */
[C---:B0-----:R-:W-:Y:S02]  /*0e30*/  FSETP.GEU.AND P1, PT, |R5|.reuse, 1.175494350822287508e-38, PT ;  /* 0x008000000500780b */ /* 0x041fe40003f2e200 */
[----:B------:R-:W-:Y:S02]  /*0e40*/  FSETP.GT.AND P0, PT, |R5|, 8.50705917302346158658e+37, PT ;  /* 0x7e8000000500780b */ /* 0x000fe40003f04200 */
[----:B------:R-:W-:-:S04]  /*0e50*/  FSEL R6, R6, 1, !P1 ;  /* 0x3f80000006067808 */ /* 0x000fc80004800000 */
[----:B------:R-:W-:Y:S02]  /*0e60*/  FSEL R6, R6, 0.25, !P0 ;  /* 0x3e80000006067808 */ /* 0x000fe40004000000 */
[----:B------:R-:W-:Y:S01]  /*0e70*/  ISETP.NE.U32.AND P0, PT, R4, RZ, PT ;  /* 0x000000ff0400720c */ /* 0x000fe20003f05070 */
[----:B------:R-:W-:Y:S02]  /*0e80*/  IMAD.MOV.U32 R4, RZ, RZ, R8 ;  /* 0x000000ffff047224 */ /* 0x000fe400078e0008 */
[----:B------:R-:W-:-:S06]  /*0e90*/  FMUL R7, R5, R6 ;  /* 0x0000000605077220 */ /* 0x000fcc0000400000 */
[----:B------:R-:W0:Y:S02]  /*0ea0*/  MUFU.RCP R7, R7 ;  /* 0x0000000700077308 */ /* 0x000e240000001000 */
[----:B0-----:R-:W-:-:S04]  /*0eb0*/  FMUL R6, R6, R7 ;  /* 0x0000000706067220 */ /* 0x001fc80000400000 */
[----:B------:R-:W-:-:S04]  /*0ec0*/  VIADD R5, R6, 0x2 ;  /* 0x0000000206057836 */ /* 0x000fc80000000000 */
[----:B------:R-:W-:Y:S01]  /*0ed0*/  FMUL.RZ R6, R2, R5 ;  /* 0x0000000502067220 */ /* 0x000fe2000040c000 */
[----:B------:R-:W-:-:S05]  /*0ee0*/  IMAD.MOV.U32 R5, RZ, RZ, 0x0 ;  /* 0x00000000ff057424 */ /* 0x000fca00078e00ff */
[----:B------:R-:W0:Y:S02]  /*0ef0*/  F2I.U32.TRUNC.NTZ R6, R6 ;  /* 0x0000000600067305 */ /* 0x000e24000020f000 */
[----:B0-----:R-:W-:Y:S01]  /*0f00*/  LOP3.LUT R2, R6, 0xffff, RZ, 0xc0, !PT ;  /* 0x0000ffff06027812 */ /* 0x001fe200078ec0ff */
[----:B------:R-:W-:Y:S01]  /*0f10*/  @!P0 IMAD.MOV.U32 R2, RZ, RZ, -0x1 ;  /* 0xffffffffff028424 */ /* 0x000fe200078e00ff */
[----:B------:R-:W-:Y:S06]  /*0f20*/  RET.REL.NODEC R4 `(_Z21histogram_v100_kernelPKiPii) ;  /* 0xfffffff004347950 */ /* 0x000fec0003c3ffff */
.L_x_26:
[----:B------:R-:W-:-:S00]  /*0f30*/  BRA `(.L_x_26) ;  /* 0xfffffffc00fc7947 */ /* 0x000fc0000383ffff */
[----:B------:R-:W-:-:S00]  /*0f40*/  NOP ;  /* 0x0000000000007918 */ /* 0x000fc00000000000 */
        /* <DEDUP_REMOVED lines=11> */
.L_x_27:


//--------------------- .nv.shared._Z21histogram_v100_kernelPKiPii --------------------------
	.section	.nv.shared._Z21histogram_v100_kernelPKiPii,"aw",@nobits
	.sectionflags	@""
	.align	4
.nv.shared._Z21histogram_v100_kernelPKiPii:
	.zero		9216


//--------------------- .nv.shared.reserved.0     --------------------------
	.section	.nv.shared.reserved.0,"aw",@nobits
	.weak		__nv_reservedSMEM_offset_0_alias
	.size		__nv_reservedSMEM_offset_0_alias, 0, 64
	.other		__nv_reservedSMEM_offset_0_alias,@"STO_CUDA_RESERVED_SHARED STV_DEFAULT"
__nv_reservedSMEM_offset_0_alias:
	.zero		0
	.zero		64


//--------------------- .nv.constant0._Z21histogram_v100_kernelPKiPii --------------------------
	.section	.nv.constant0._Z21histogram_v100_kernelPKiPii,"a",@progbits
	.sectionflags	@""
	.align	4
.nv.constant0._Z21histogram_v100_kernelPKiPii:
	.zero		916


//--------------------- SYMBOLS --------------------------

	.type		.nv.reservedSmem.offset0,@object
	.size		.nv.reservedSmem.offset0,0x4
	.type		.nv.reservedSmem.cap,@object
	.size		.nv.reservedSmem.cap,0x4
